//
// Generated by NVIDIA NVVM Compiler
//
// Compiler Build ID: CL-36424714
// Cuda compilation tools, release 13.0, V13.0.88
// Based on NVVM 20.0.0
//

.version 9.0
.target sm_100
.address_size 64

	// .globl	_Z11cuda_evolvePjS_iii

.visible .entry _Z11cuda_evolvePjS_iii(
	.param .u64 .ptr .align 1 _Z11cuda_evolvePjS_iii_param_0,
	.param .u64 .ptr .align 1 _Z11cuda_evolvePjS_iii_param_1,
	.param .u32 _Z11cuda_evolvePjS_iii_param_2,
	.param .u32 _Z11cuda_evolvePjS_iii_param_3,
	.param .u32 _Z11cuda_evolvePjS_iii_param_4
)
{
	.reg .pred 	%p<5>;
	.reg .b32 	%r<49>;
	.reg .b64 	%rd<25>;

	ld.param.u64 	%rd3, [_Z11cuda_evolvePjS_iii_param_0];
	ld.param.u64 	%rd2, [_Z11cuda_evolvePjS_iii_param_1];
	ld.param.u32 	%r6, [_Z11cuda_evolvePjS_iii_param_2];
	ld.param.u32 	%r5, [_Z11cuda_evolvePjS_iii_param_3];
	cvta.to.global.u64 	%rd1, %rd3;
	mul.lo.s32 	%r1, %r5, %r6;
	mov.u32 	%r7, %ctaid.x;
	mov.u32 	%r8, %tid.x;
	mov.u32 	%r9, %ntid.x;
	mad.lo.s32 	%r2, %r7, %r9, %r8;
	setp.ge.s32 	%p1, %r2, %r1;
	@%p1 bra 	$L__BB0_6;
	rem.s32 	%r12, %r2, %r5;
	sub.s32 	%r13, %r2, %r12;
	add.s32 	%r14, %r5, %r12;
	add.s32 	%r15, %r14, -1;
	rem.s32 	%r16, %r15, %r5;
	add.s32 	%r17, %r12, 1;
	rem.s32 	%r18, %r17, %r5;
	sub.s32 	%r19, %r1, %r5;
	add.s32 	%r20, %r19, %r13;
	rem.s32 	%r21, %r20, %r1;
	add.s32 	%r22, %r13, %r5;
	rem.s32 	%r23, %r22, %r1;
	add.s32 	%r24, %r21, %r16;
	mul.wide.s32 	%rd4, %r24, 4;
	add.s64 	%rd5, %rd1, %rd4;
	ld.global.u32 	%r25, [%rd5];
	add.s32 	%r26, %r21, %r12;
	mul.wide.s32 	%rd6, %r26, 4;
	add.s64 	%rd7, %rd1, %rd6;
	ld.global.u32 	%r27, [%rd7];
	add.s32 	%r28, %r27, %r25;
	add.s32 	%r29, %r21, %r18;
	mul.wide.s32 	%rd8, %r29, 4;
	add.s64 	%rd9, %rd1, %rd8;
	ld.global.u32 	%r30, [%rd9];
	add.s32 	%r31, %r28, %r30;
	add.s32 	%r32, %r16, %r13;
	mul.wide.s32 	%rd10, %r32, 4;
	add.s64 	%rd11, %rd1, %rd10;
	ld.global.u32 	%r33, [%rd11];
	add.s32 	%r34, %r31, %r33;
	add.s32 	%r35, %r18, %r13;
	mul.wide.s32 	%rd12, %r35, 4;
	add.s64 	%rd13, %rd1, %rd12;
	ld.global.u32 	%r36, [%rd13];
	add.s32 	%r37, %r34, %r36;
	add.s32 	%r38, %r23, %r16;
	mul.wide.s32 	%rd14, %r38, 4;
	add.s64 	%rd15, %rd1, %rd14;
	ld.global.u32 	%r39, [%rd15];
	add.s32 	%r40, %r37, %r39;
	add.s32 	%r41, %r23, %r12;
	mul.wide.s32 	%rd16, %r41, 4;
	add.s64 	%rd17, %rd1, %rd16;
	ld.global.u32 	%r42, [%rd17];
	add.s32 	%r43, %r40, %r42;
	add.s32 	%r44, %r23, %r18;
	mul.wide.s32 	%rd18, %r44, 4;
	add.s64 	%rd19, %rd1, %rd18;
	ld.global.u32 	%r45, [%rd19];
	add.s32 	%r11, %r43, %r45;
	mov.b32 	%r48, 1;
	setp.eq.s32 	%p2, %r11, 3;
	@%p2 bra 	$L__BB0_5;
	setp.ne.s32 	%p3, %r11, 2;
	@%p3 bra 	$L__BB0_4;
	mul.wide.s32 	%rd20, %r2, 4;
	add.s64 	%rd21, %rd1, %rd20;
	ld.global.u32 	%r46, [%rd21];
	setp.ne.s32 	%p4, %r46, 0;
	selp.u32 	%r48, 1, 0, %p4;
	bra.uni 	$L__BB0_5;
$L__BB0_4:
	mov.b32 	%r48, 0;
$L__BB0_5:
	cvta.to.global.u64 	%rd22, %rd2;
	mul.wide.s32 	%rd23, %r2, 4;
	add.s64 	%rd24, %rd22, %rd23;
	st.global.u32 	[%rd24], %r48;
$L__BB0_6:
	ret;

}


// ===== COMPILED SASS (sm_100) =====

	.target	sm_100

	.elftype	@"ET_EXEC"


//--------------------- .note.nv.tkinfo           --------------------------
	.section	.note.nv.tkinfo,"",@"SHT_NOTE"
	.sectionflags	@"SHF_NOTE_NV_TKINFO"
	.tkinfo
        /*0018*/ 	.word	0x00000002
        /*0030*/ 	.string	""
        /*0030*/ 	.string	"ptxas"
        /*0030*/ 	.string	"Cuda compilation tools, release 13.0, V13.0.88"
        /*0030*/ 	.string	"Build cuda_13.0.r13.0/compiler.36424714_0"
        /*0030*/ 	.string	"-arch sm_100 -m 64 "



//--------------------- .note.nv.cuinfo           --------------------------
	.section	.note.nv.cuinfo,"",@"SHT_NOTE"
	.sectionflags	@"SHF_NOTE_NV_CUINFO"
        /*0018*/ 	.short	0x0002
        /*001a*/ 	.short	0x0064
        /*001c*/ 	.short	0x0082
	.zero		2


//--------------------- .nv.info                  --------------------------
	.section	.nv.info,"",@"SHT_CUDA_INFO"
	.align	4


	//----- nvinfo : EIATTR_REGCOUNT
	.align		4
        /*0000*/ 	.byte	0x04, 0x2f
        /*0002*/ 	.short	(.L_1 - .L_0)
	.align		4
.L_0:
        /*0004*/ 	.word	index@(_Z11cuda_evolvePjS_iii)
        /*0008*/ 	.word	0x00000018


	//----- nvinfo : EIATTR_FRAME_SIZE
	.align		4
.L_1:
        /*000c*/ 	.byte	0x04, 0x11
        /*000e*/ 	.short	(.L_3 - .L_2)
	.align		4
.L_2:
        /*0010*/ 	.word	index@(_Z11cuda_evolvePjS_iii)
        /*0014*/ 	.word	0x00000000


	//----- nvinfo : EIATTR_MIN_STACK_SIZE
	.align		4
.L_3:
        /*0018*/ 	.byte	0x04, 0x12
        /*001a*/ 	.short	(.L_5 - .L_4)
	.align		4
.L_4:
        /*001c*/ 	.word	index@(_Z11cuda_evolvePjS_iii)
        /*0020*/ 	.word	0x00000000
.L_5:


//--------------------- .nv.compat                --------------------------
	.section	.nv.compat,"",@"SHT_CUDA_COMPAT_INFO"
	.align	4
        /*0000*/ 	.byte	0x02, 0x09, 0x00, 0x00, 0x02, 0x02, 0x01, 0x00, 0x02, 0x05, 0x05, 0x00, 0x03, 0x07, 0x01, 0x01
        /*0010*/ 	.byte	0x02, 0x03, 0x00, 0x00, 0x02, 0x06, 0x01, 0x00, 0x04, 0x0b, 0x08, 0x00, 0x09, 0x00, 0x00, 0x00
        /*0020*/ 	.byte	0x00, 0x00, 0x00, 0x00


//--------------------- .nv.info._Z11cuda_evolvePjS_iii --------------------------
	.section	.nv.info._Z11cuda_evolvePjS_iii,"",@"SHT_CUDA_INFO"
	.sectionflags	@""
	.align	4


	//----- nvinfo : EIATTR_CUDA_API_VERSION
	.align		4
        /*0000*/ 	.byte	0x04, 0x37
        /*0002*/ 	.short	(.L_7 - .L_6)
.L_6:
        /*0004*/ 	.word	0x00000082


	//----- nvinfo : EIATTR_KPARAM_INFO
	.align		4
.L_7:
        /*0008*/ 	.byte	0x04, 0x17
        /*000a*/ 	.short	(.L_9 - .L_8)
.L_8:
        /*000c*/ 	.word	0x00000000
        /*0010*/ 	.short	0x0004
        /*0012*/ 	.short	0x0018
        /*0014*/ 	.byte	0x00, 0xf0, 0x11, 0x00


	//----- nvinfo : EIATTR_KPARAM_INFO
	.align		4
.L_9:
        /*0018*/ 	.byte	0x04, 0x17
        /*001a*/ 	.short	(.L_11 - .L_10)
.L_10:
        /*001c*/ 	.word	0x00000000
        /*0020*/ 	.short	0x0003
        /*0022*/ 	.short	0x0014
        /*0024*/ 	.byte	0x00, 0xf0, 0x11, 0x00


	//----- nvinfo : EIATTR_KPARAM_INFO
	.align		4
.L_11:
        /*0028*/ 	.byte	0x04, 0x17
        /*002a*/ 	.short	(.L_13 - .L_12)
.L_12:
        /*002c*/ 	.word	0x00000000
        /*0030*/ 	.short	0x0002
        /*0032*/ 	.short	0x0010
        /*0034*/ 	.byte	0x00, 0xf0, 0x11, 0x00


	//----- nvinfo : EIATTR_KPARAM_INFO
	.align		4
.L_13:
        /*0038*/ 	.byte	0x04, 0x17
        /*003a*/ 	.short	(.L_15 - .L_14)
.L_14:
        /*003c*/ 	.word	0x00000000
        /*0040*/ 	.short	0x0001
        /*0042*/ 	.short	0x0008
        /*0044*/ 	.byte	0x00, 0xf5, 0x21, 0x00


	//----- nvinfo : EIATTR_KPARAM_INFO
	.align		4
.L_15:
        /*0048*/ 	.byte	0x04, 0x17
        /*004a*/ 	.short	(.L_17 - .L_16)
.L_16:
        /*004c*/ 	.word	0x00000000
        /*0050*/ 	.short	0x0000
        /*0052*/ 	.short	0x0000
        /*0054*/ 	.byte	0x00, 0xf5, 0x21, 0x00


	//----- nvinfo : EIATTR_SPARSE_MMA_MASK
	.align		4
.L_17:
        /*0058*/ 	.byte	0x03, 0x50
        /*005a*/ 	.short	0x0000


	//----- nvinfo : EIATTR_MAXREG_COUNT
	.align		4
        /*005c*/ 	.byte	0x03, 0x1b
        /*005e*/ 	.short	0x00ff


	//----- nvinfo : EIATTR_MERCURY_ISA_VERSION
	.align		4
        /*0060*/ 	.byte	0x03, 0x5f
        /*0062*/ 	.short	0x0101


	//----- nvinfo : EIATTR_VRC_CTA_INIT_COUNT
	.align		4
        /*0064*/ 	.byte	0x02, 0x4a
	.zero		1
	.zero		1


	//----- nvinfo : EIATTR_EXIT_INSTR_OFFSETS
	.align		4
        /*0068*/ 	.byte	0x04, 0x1c
        /*006a*/ 	.short	(.L_19 - .L_18)


	//   ....[0]....
.L_18:
        /*006c*/ 	.word	0x00000080


	//   ....[1]....
        /*0070*/ 	.word	0x000008b0


	//----- nvinfo : EIATTR_CRS_STACK_SIZE
	.align		4
.L_19:
        /*0074*/ 	.byte	0x04, 0x1e
        /*0076*/ 	.short	(.L_21 - .L_20)
.L_20:
        /*0078*/ 	.word	0x00000000


	//----- nvinfo : EIATTR_CBANK_PARAM_SIZE
	.align		4
.L_21:
        /*007c*/ 	.byte	0x03, 0x19
        /*007e*/ 	.short	0x001c


	//----- nvinfo : EIATTR_PARAM_CBANK
	.align		4
        /*0080*/ 	.byte	0x04, 0x0a
        /*0082*/ 	.short	(.L_23 - .L_22)
	.align		4
.L_22:
        /*0084*/ 	.word	index@(.nv.constant0._Z11cuda_evolvePjS_iii)
        /*0088*/ 	.short	0x0380
        /*008a*/ 	.short	0x001c


	//----- nvinfo : EIATTR_SW_WAR
	.align		4
.L_23:
        /*008c*/ 	.byte	0x04, 0x36
        /*008e*/ 	.short	(.L_25 - .L_24)
.L_24:
        /*0090*/ 	.word	0x00000008
.L_25:


//--------------------- .nv.callgraph             --------------------------
	.section	.nv.callgraph,"",@"SHT_CUDA_CALLGRAPH"
	.align	4
	.sectionentsize	8
	.align		4
        /*0000*/ 	.word	0x00000000
	.align		4
        /*0004*/ 	.word	0xffffffff
	.align		4
        /*0008*/ 	.word	0x00000000
	.align		4
        /*000c*/ 	.word	0xfffffffe
	.align		4
        /*0010*/ 	.word	0x00000000
	.align		4
        /*0014*/ 	.word	0xfffffffd
	.align		4
        /*0018*/ 	.word	0x00000000
	.align		4
        /*001c*/ 	.word	0xfffffffc


//--------------------- .text._Z11cuda_evolvePjS_iii --------------------------
	.section	.text._Z11cuda_evolvePjS_iii,"ax",@progbits
	.align	128
        .global         _Z11cuda_evolvePjS_iii
        .type           _Z11cuda_evolvePjS_iii,@function
        .size           _Z11cuda_evolvePjS_iii,(.L_x_4 - _Z11cuda_evolvePjS_iii)
        .other          _Z11cuda_evolvePjS_iii,@"STO_CUDA_ENTRY STV_DEFAULT"
_Z11cuda_evolvePjS_iii:
.text._Z11cuda_evolvePjS_iii:
[----:B------:R-:W-:Y:S01]  /*0000*/  LDC R1, c[0x0][0x37c] ;  /* 0x0000df00ff017b82 */ /* 0x000fe20000000800 */
[----:B------:R-:W0:Y:S07]  /*0010*/  S2R R0, SR_TID.X ;  /* 0x0000000000007919 */ /* 0x000e2e0000002100 */
[----:B------:R-:W0:Y:S08]  /*0020*/  S2UR UR4, SR_CTAID.X ;  /* 0x00000000000479c3 */ /* 0x000e300000002500 */
[----:B------:R-:W0:Y:S08]  /*0030*/  LDC R5, c[0x0][0x360] ;  /* 0x0000d800ff057b82 */ /* 0x000e300000000800 */
[----:B------:R-:W1:Y:S01]  /*0040*/  LDC.64 R2, c[0x0][0x390] ;  /* 0x0000e400ff027b82 */ /* 0x000e620000000a00 */
[----:B0-----:R-:W-:-:S02]  /*0050*/  IMAD R0, R5, UR4, R0 ;  /* 0x0000000405007c24 */ /* 0x001fc4000f8e0200 */
[----:B-1----:R-:W-:-:S05]  /*0060*/  IMAD R4, R3, R2, RZ ;  /* 0x0000000203047224 */ /* 0x002fca00078e02ff */
[----:B------:R-:W-:-:S13]  /*0070*/  ISETP.GE.AND P0, PT, R0, R4, PT ;  /* 0x000000040000720c */ /* 0x000fda0003f06270 */
[----:B------:R-:W-:Y:S05]  /*0080*/  @P0 EXIT ;  /* 0x000000000000094d */ /* 0x000fea0003800000 */
[----:B------:R-:W-:Y:S01]  /*0090*/  IABS R2, R3 ;  /* 0x0000000300027213 */ /* 0x000fe20000000000 */
[----:B------:R-:W-:Y:S01]  /*00a0*/  HFMA2 R12, -RZ, RZ, 0, 0 ;  /* 0x00000000ff0c7431 */ /* 0x000fe200000001ff */
[----:B------:R-:W-:Y:S01]  /*00b0*/  IABS R6, R0 ;  /* 0x0000000000067213 */ /* 0x000fe20000000000 */
[----:B------:R-:W0:Y:S01]  /*00c0*/  LDCU.64 UR4, c[0x0][0x358] ;  /* 0x00006b00ff0477ac */ /* 0x000e220008000a00 */
[----:B------:R-:W1:Y:S01]  /*00d0*/  I2F.RP R5, R2 ;  /* 0x0000000200057306 */ /* 0x000e620000209400 */
[----:B------:R-:W-:Y:S02]  /*00e0*/  ISETP.GE.AND P2, PT, R0, RZ, PT ;  /* 0x000000ff0000720c */ /* 0x000fe40003f46270 */
[----:B------:R-:W-:Y:S02]  /*00f0*/  ISETP.NE.AND P1, PT, R3, RZ, PT ;  /* 0x000000ff0300720c */ /* 0x000fe40003f25270 */
[----:B------:R-:W-:-:S05]  /*0100*/  IABS R18, R4 ;  /* 0x0000000400127213 */ /* 0x000fca0000000000 */
[----:B------:R-:W-:Y:S01]  /*0110*/  IMAD.MOV R19, RZ, RZ, -R18 ;  /* 0x000000ffff137224 */ /* 0x000fe200078e0a12 */
[----:B-1----:R-:W1:Y:S02]  /*0120*/  MUFU.RCP R5, R5 ;  /* 0x0000000500057308 */ /* 0x002e640000001000 */
[----:B-1----:R-:W-:Y:S01]  /*0130*/  VIADD R13, R5, 0xffffffe ;  /* 0x0ffffffe050d7836 */ /* 0x002fe20000000000 */
[----:B------:R-:W-:-:S05]  /*0140*/  IABS R5, R4 ;  /* 0x0000000400057213 */ /* 0x000fca0000000000 */
[----:B------:R-:W1:Y:S08]  /*0150*/  I2F.RP R9, R5 ;  /* 0x0000000500097306 */ /* 0x000e700000209400 */
[----:B------:R-:W2:Y:S08]  /*0160*/  F2I.FTZ.U32.TRUNC.NTZ R13, R13 ;  /* 0x0000000d000d7305 */ /* 0x000eb0000021f000 */
[----:B-1----:R-:W1:Y:S01]  /*0170*/  MUFU.RCP R9, R9 ;  /* 0x0000000900097308 */ /* 0x002e620000001000 */
[----:B--2---:R-:W-:-:S04]  /*0180*/  IMAD.MOV R7, RZ, RZ, -R13 ;  /* 0x000000ffff077224 */ /* 0x004fc800078e0a0d */
[----:B------:R-:W-:-:S04]  /*0190*/  IMAD R7, R7, R2, RZ ;  /* 0x0000000207077224 */ /* 0x000fc800078e02ff */
[----:B------:R-:W-:-:S04]  /*01a0*/  IMAD.HI.U32 R12, R13, R7, R12 ;  /* 0x000000070d0c7227 */ /* 0x000fc800078e000c */
[----:B------:R-:W-:Y:S02]  /*01b0*/  IMAD.MOV.U32 R7, RZ, RZ, R6 ;  /* 0x000000ffff077224 */ /* 0x000fe400078e0006 */
[----:B-1----:R-:W-:Y:S02]  /*01c0*/  VIADD R10, R9, 0xffffffe ;  /* 0x0ffffffe090a7836 */ /* 0x002fe40000000000 */
[----:B------:R-:W-:Y:S02]  /*01d0*/  IMAD.HI.U32 R6, R12, R7, RZ ;  /* 0x000000070c067227 */ /* 0x000fe400078e00ff */
[----:B------:R1:W2:Y:S02]  /*01e0*/  F2I.FTZ.U32.TRUNC.NTZ R11, R10 ;  /* 0x0000000a000b7305 */ /* 0x0002a4000021f000 */
[----:B------:R-:W-:-:S04]  /*01f0*/  IMAD.MOV R6, RZ, RZ, -R6 ;  /* 0x000000ffff067224 */ /* 0x000fc800078e0a06 */
[----:B------:R-:W-:Y:S02]  /*0200*/  IMAD R7, R2, R6, R7 ;  /* 0x0000000602077224 */ /* 0x000fe400078e0207 */
[----:B-1----:R-:W-:-:S03]  /*0210*/  HFMA2 R10, -RZ, RZ, 0, 0 ;  /* 0x00000000ff0a7431 */ /* 0x002fc600000001ff */
[----:B------:R-:W-:Y:S01]  /*0220*/  ISETP.GT.U32.AND P0, PT, R2, R7, PT ;  /* 0x000000070200720c */ /* 0x000fe20003f04070 */
[----:B--2---:R-:W-:-:S04]  /*0230*/  IMAD.MOV R6, RZ, RZ, -R11 ;  /* 0x000000ffff067224 */ /* 0x004fc800078e0a0b */
[----:B------:R-:W-:-:S04]  /*0240*/  IMAD R15, R6, R5, RZ ;  /* 0x00000005060f7224 */ /* 0x000fc800078e02ff */
[----:B------:R-:W-:-:S04]  /*0250*/  IMAD.HI.U32 R10, R11, R15, R10 ;  /* 0x0000000f0b0a7227 */ /* 0x000fc800078e000a */
[----:B------:R-:W-:-:S04]  /*0260*/  @!P0 IADD3 R7, PT, PT, R7, -R2, RZ ;  /* 0x8000000207078210 */ /* 0x000fc80007ffe0ff */
[----:B------:R-:W-:-:S13]  /*0270*/  ISETP.GT.U32.AND P0, PT, R2, R7, PT ;  /* 0x000000070200720c */ /* 0x000fda0003f04070 */
[----:B------:R-:W-:-:S05]  /*0280*/  @!P0 IMAD.IADD R7, R7, 0x1, -R2 ;  /* 0x0000000107078824 */ /* 0x000fca00078e0a02 */
[----:B------:R-:W-:Y:S02]  /*0290*/  MOV R8, R7 ;  /* 0x0000000700087202 */ /* 0x000fe40000000f00 */
[----:B------:R-:W-:-:S03]  /*02a0*/  LOP3.LUT R7, RZ, R3, RZ, 0x33, !PT ;  /* 0x00000003ff077212 */ /* 0x000fc600078e33ff */
[----:B------:R-:W-:-:S05]  /*02b0*/  @!P2 IMAD.MOV R8, RZ, RZ, -R8 ;  /* 0x000000ffff08a224 */ /* 0x000fca00078e0a08 */
[----:B------:R-:W-:-:S04]  /*02c0*/  SEL R8, R7, R8, !P1 ;  /* 0x0000000807087207 */ /* 0x000fc80004800000 */
[C---:B------:R-:W-:Y:S01]  /*02d0*/  IADD3 R9, PT, PT, R8.reuse, -0x1, R3 ;  /* 0xffffffff08097810 */ /* 0x040fe20007ffe003 */
[----:B------:R-:W-:Y:S02]  /*02e0*/  VIADD R14, R8, 0x1 ;  /* 0x00000001080e7836 */ /* 0x000fe40000000000 */
[----:B------:R-:W-:Y:S01]  /*02f0*/  IMAD.IADD R6, R0, 0x1, -R8 ;  /* 0x0000000100067824 */ /* 0x000fe200078e0a08 */
[----:B------:R-:W-:Y:S02]  /*0300*/  IABS R13, R9 ;  /* 0x00000009000d7213 */ /* 0x000fe40000000000 */
[----:B------:R-:W-:Y:S02]  /*0310*/  IABS R15, R14 ;  /* 0x0000000e000f7213 */ /* 0x000fe40000000000 */
[----:B------:R-:W-:Y:S01]  /*0320*/  IADD3 R16, PT, PT, R6, -R3, R4 ;  /* 0x8000000306107210 */ /* 0x000fe20007ffe004 */
[----:B------:R-:W-:Y:S01]  /*0330*/  IMAD.HI.U32 R11, R12, R13, RZ ;  /* 0x0000000d0c0b7227 */ /* 0x000fe200078e00ff */
[----:B------:R-:W-:-:S02]  /*0340*/  IADD3 R3, PT, PT, R6, R3, RZ ;  /* 0x0000000306037210 */ /* 0x000fc40007ffe0ff */
[----:B------:R-:W-:Y:S01]  /*0350*/  IABS R17, R16 ;  /* 0x0000001000117213 */ /* 0x000fe20000000000 */
[----:B------:R-:W-:Y:S01]  /*0360*/  IMAD.MOV R11, RZ, RZ, -R11 ;  /* 0x000000ffff0b7224 */ /* 0x000fe200078e0a0b */
[----:B------:R-:W-:Y:S01]  /*0370*/  IABS R21, R3 ;  /* 0x0000000300157213 */ /* 0x000fe20000000000 */
[----:B------:R-:W-:-:S04]  /*0380*/  IMAD.HI.U32 R12, R12, R15, RZ ;  /* 0x0000000f0c0c7227 */ /* 0x000fc800078e00ff */
[----:B------:R-:W-:Y:S01]  /*0390*/  IMAD R11, R2, R11, R13 ;  /* 0x0000000b020b7224 */ /* 0x000fe200078e020d */
[----:B------:R-:W-:Y:S01]  /*03a0*/  IADD3 R13, PT, PT, -R12, RZ, RZ ;  /* 0x000000ff0c0d7210 */ /* 0x000fe20007ffe1ff */
[----:B------:R-:W-:-:S03]  /*03b0*/  IMAD.HI.U32 R12, R10, R17, RZ ;  /* 0x000000110a0c7227 */ /* 0x000fc600078e00ff */
[C---:B------:R-:W-:Y:S01]  /*03c0*/  ISETP.GT.U32.AND P0, PT, R2.reuse, R11, PT ;  /* 0x0000000b0200720c */ /* 0x040fe20003f04070 */
[----:B------:R-:W-:Y:S02]  /*03d0*/  IMAD R13, R2, R13, R15 ;  /* 0x0000000d020d7224 */ /* 0x000fe400078e020f */
[----:B------:R-:W-:Y:S02]  /*03e0*/  IMAD R12, R12, R19, R17 ;  /* 0x000000130c0c7224 */ /* 0x000fe400078e0211 */
[----:B------:R-:W-:Y:S01]  /*03f0*/  IMAD.HI.U32 R10, R10, R21, RZ ;  /* 0x000000150a0a7227 */ /* 0x000fe200078e00ff */
[----:B------:R-:W-:Y:S02]  /*0400*/  ISETP.GT.U32.AND P2, PT, R2, R13, PT ;  /* 0x0000000d0200720c */ /* 0x000fe40003f44070 */
[----:B------:R-:W-:Y:S01]  /*0410*/  ISETP.GT.U32.AND P3, PT, R5, R12, PT ;  /* 0x0000000c0500720c */ /* 0x000fe20003f64070 */
[----:B------:R-:W-:-:S04]  /*0420*/  IMAD R10, R10, R19, R21 ;  /* 0x000000130a0a7224 */ /* 0x000fc800078e0215 */
[----:B------:R-:W-:Y:S01]  /*0430*/  @!P0 IMAD.IADD R11, R11, 0x1, -R2 ;  /* 0x000000010b0b8824 */ /* 0x000fe200078e0a02 */
[----:B------:R-:W-:Y:S02]  /*0440*/  ISETP.GT.U32.AND P4, PT, R5, R10, PT ;  /* 0x0000000a0500720c */ /* 0x000fe40003f84070 */
[----:B------:R-:W-:-:S03]  /*0450*/  ISETP.GE.AND P0, PT, R9, RZ, PT ;  /* 0x000000ff0900720c */ /* 0x000fc60003f06270 */
[----:B------:R-:W-:Y:S01]  /*0460*/  @!P2 IMAD.IADD R13, R13, 0x1, -R2 ;  /* 0x000000010d0da824 */ /* 0x000fe200078e0a02 */
[----:B------:R-:W-:Y:S02]  /*0470*/  ISETP.GE.AND P2, PT, R14, RZ, PT ;  /* 0x000000ff0e00720c */ /* 0x000fe40003f46270 */
[----:B------:R-:W-:Y:S02]  /*0480*/  @!P3 IADD3 R12, PT, PT, R12, -R5, RZ ;  /* 0x800000050c0cb210 */ /* 0x000fe40007ffe0ff */
[C---:B------:R-:W-:Y:S02]  /*0490*/  ISETP.GT.U32.AND P3, PT, R2.reuse, R11, PT ;  /* 0x0000000b0200720c */ /* 0x040fe40003f64070 */
[----:B------:R-:W-:Y:S01]  /*04a0*/  ISETP.GT.U32.AND P6, PT, R2, R13, PT ;  /* 0x0000000d0200720c */ /* 0x000fe20003fc4070 */
[----:B------:R-:W-:Y:S01]  /*04b0*/  @!P4 IMAD.IADD R10, R10, 0x1, -R5 ;  /* 0x000000010a0ac824 */ /* 0x000fe200078e0a05 */
[----:B------:R-:W-:-:S04]  /*04c0*/  ISETP.GT.U32.AND P5, PT, R5, R12, PT ;  /* 0x0000000c0500720c */ /* 0x000fc80003fa4070 */
[----:B------:R-:W-:-:S05]  /*04d0*/  ISETP.GT.U32.AND P4, PT, R5, R10, PT ;  /* 0x0000000a0500720c */ /* 0x000fca0003f84070 */
[----:B------:R-:W-:Y:S01]  /*04e0*/  @!P3 IMAD.IADD R11, R11, 0x1, -R2 ;  /* 0x000000010b0bb824 */ /* 0x000fe200078e0a02 */
[----:B------:R-:W-:Y:S02]  /*04f0*/  ISETP.GE.AND P3, PT, R16, RZ, PT ;  /* 0x000000ff1000720c */ /* 0x000fe40003f66270 */
[----:B------:R-:W-:Y:S01]  /*0500*/  @!P6 IADD3 R13, PT, PT, R13, -R2, RZ ;  /* 0x800000020d0de210 */ /* 0x000fe20007ffe0ff */
[--C-:B------:R-:W-:Y:S01]  /*0510*/  @!P5 IMAD.IADD R12, R12, 0x1, -R5.reuse ;  /* 0x000000010c0cd824 */ /* 0x100fe200078e0a05 */
[----:B------:R-:W-:Y:S02]  /*0520*/  ISETP.GE.AND P6, PT, R3, RZ, PT ;  /* 0x000000ff0300720c */ /* 0x000fe40003fc6270 */
[----:B------:R-:W1:Y:S01]  /*0530*/  LDC.64 R2, c[0x0][0x380] ;  /* 0x0000e000ff027b82 */ /* 0x000e620000000a00 */
[----:B------:R-:W-:Y:S01]  /*0540*/  @!P4 IMAD.IADD R10, R10, 0x1, -R5 ;  /* 0x000000010a0ac824 */ /* 0x000fe200078e0a05 */
[----:B------:R-:W-:Y:S01]  /*0550*/  ISETP.NE.AND P4, PT, R4, RZ, PT ;  /* 0x000000ff0400720c */ /* 0x000fe20003f85270 */
[----:B------:R-:W-:Y:S01]  /*0560*/  @!P2 IMAD.MOV R13, RZ, RZ, -R13 ;  /* 0x000000ffff0da224 */ /* 0x000fe200078e0a0d */
[----:B------:R-:W-:-:S02]  /*0570*/  LOP3.LUT R5, RZ, R4, RZ, 0x33, !PT ;  /* 0x00000004ff057212 */ /* 0x000fc400078e33ff */
[----:B------:R-:W-:Y:S01]  /*0580*/  @!P0 IADD3 R11, PT, PT, -R11, RZ, RZ ;  /* 0x000000ff0b0b8210 */ /* 0x000fe20007ffe1ff */
[----:B------:R-:W-:Y:S01]  /*0590*/  @!P3 IMAD.MOV R12, RZ, RZ, -R12 ;  /* 0x000000ffff0cb224 */ /* 0x000fe200078e0a0c */
[C---:B------:R-:W-:Y:S02]  /*05a0*/  SEL R21, R7.reuse, R13, !P1 ;  /* 0x0000000d07157207 */ /* 0x040fe40004800000 */
[----:B------:R-:W-:Y:S02]  /*05b0*/  SEL R19, R7, R11, !P1 ;  /* 0x0000000b07137207 */ /* 0x000fe40004800000 */
[----:B------:R-:W-:Y:S02]  /*05c0*/  @!P6 IADD3 R10, PT, PT, -R10, RZ, RZ ;  /* 0x000000ff0a0ae210 */ /* 0x000fe40007ffe1ff */
[C---:B------:R-:W-:Y:S01]  /*05d0*/  SEL R12, R5.reuse, R12, !P4 ;  /* 0x0000000c050c7207 */ /* 0x040fe20006000000 */
[----:B------:R-:W-:Y:S01]  /*05e0*/  IMAD.IADD R15, R6, 0x1, R19 ;  /* 0x00000001060f7824 */ /* 0x000fe200078e0213 */
[----:B------:R-:W-:-:S02]  /*05f0*/  SEL R11, R5, R10, !P4 ;  /* 0x0000000a050b7207 */ /* 0x000fc40006000000 */
[----:B------:R-:W-:Y:S01]  /*0600*/  IADD3 R13, PT, PT, R21, R12, RZ ;  /* 0x0000000c150d7210 */ /* 0x000fe20007ffe0ff */
[--C-:B------:R-:W-:Y:S01]  /*0610*/  IMAD.IADD R9, R8, 0x1, R12.reuse ;  /* 0x0000000108097824 */ /* 0x100fe200078e020c */
[----:B------:R-:W-:Y:S01]  /*0620*/  IADD3 R17, PT, PT, R6, R21, RZ ;  /* 0x0000001506117210 */ /* 0x000fe20007ffe0ff */
[C---:B------:R-:W-:Y:S02]  /*0630*/  IMAD.IADD R7, R19.reuse, 0x1, R12 ;  /* 0x0000000113077824 */ /* 0x040fe400078e020c */
[--C-:B------:R-:W-:Y:S02]  /*0640*/  IMAD.IADD R5, R8, 0x1, R11.reuse ;  /* 0x0000000108057824 */ /* 0x100fe400078e020b */
[--C-:B------:R-:W-:Y:S02]  /*0650*/  IMAD.IADD R19, R19, 0x1, R11.reuse ;  /* 0x0000000113137824 */ /* 0x100fe400078e020b */
[----:B------:R-:W-:Y:S02]  /*0660*/  IMAD.IADD R21, R21, 0x1, R11 ;  /* 0x0000000115157824 */ /* 0x000fe400078e020b */
[----:B-1----:R-:W-:-:S04]  /*0670*/  IMAD.WIDE R8, R9, 0x4, R2 ;  /* 0x0000000409087825 */ /* 0x002fc800078e0202 */
[--C-:B------:R-:W-:Y:S02]  /*0680*/  IMAD.WIDE R10, R13, 0x4, R2.reuse ;  /* 0x000000040d0a7825 */ /* 0x100fe400078e0202 */
[----:B0-----:R-:W2:Y:S02]  /*0690*/  LDG.E R9, desc[UR4][R8.64] ;  /* 0x0000000408097981 */ /* 0x001ea4000c1e1900 */
[--C-:B------:R-:W-:Y:S02]  /*06a0*/  IMAD.WIDE R6, R7, 0x4, R2.reuse ;  /* 0x0000000407067825 */ /* 0x100fe400078e0202 */
[----:B------:R-:W2:Y:S02]  /*06b0*/  LDG.E R10, desc[UR4][R10.64] ;  /* 0x000000040a0a7981 */ /* 0x000ea4000c1e1900 */
[--C-:B------:R-:W-:Y:S02]  /*06c0*/  IMAD.WIDE R12, R15, 0x4, R2.reuse ;  /* 0x000000040f0c7825 */ /* 0x100fe400078e0202 */
[----:B------:R-:W2:Y:S02]  /*06d0*/  LDG.E R4, desc[UR4][R6.64] ;  /* 0x0000000406047981 */ /* 0x000ea4000c1e1900 */
[----:B------:R-:W-:-:S02]  /*06e0*/  IMAD.WIDE R14, R17, 0x4, R2 ;  /* 0x00000004110e7825 */ /* 0x000fc400078e0202 */
[----:B------:R-:W3:Y:S02]  /*06f0*/  LDG.E R13, desc[UR4][R12.64] ;  /* 0x000000040c0d7981 */ /* 0x000ee4000c1e1900 */
[--C-:B------:R-:W-:Y:S02]  /*0700*/  IMAD.WIDE R16, R19, 0x4, R2.reuse ;  /* 0x0000000413107825 */ /* 0x100fe400078e0202 */
[----:B------:R-:W3:Y:S02]  /*0710*/  LDG.E R14, desc[UR4][R14.64] ;  /* 0x000000040e0e7981 */ /* 0x000ee4000c1e1900 */
[--C-:B------:R-:W-:Y:S02]  /*0720*/  IMAD.WIDE R18, R5, 0x4, R2.reuse ;  /* 0x0000000405127825 */ /* 0x100fe400078e0202 */
[----:B------:R-:W4:Y:S02]  /*0730*/  LDG.E R17, desc[UR4][R16.64] ;  /* 0x0000000410117981 */ /* 0x000f24000c1e1900 */
[----:B------:R-:W-:-:S02]  /*0740*/  IMAD.WIDE R20, R21, 0x4, R2 ;  /* 0x0000000415147825 */ /* 0x000fc400078e0202 */
[----:B------:R-:W4:Y:S04]  /*0750*/  LDG.E R18, desc[UR4][R18.64] ;  /* 0x0000000412127981 */ /* 0x000f28000c1e1900 */
[----:B------:R-:W5:Y:S01]  /*0760*/  LDG.E R21, desc[UR4][R20.64] ;  /* 0x0000000414157981 */ /* 0x000f62000c1e1900 */
[----:B------:R-:W-:Y:S01]  /*0770*/  BSSY.RECONVERGENT B0, `(.L_x_0) ;  /* 0x0000010000007945 */ /* 0x000fe20003800200 */
[----:B------:R-:W-:Y:S01]  /*0780*/  IMAD.MOV.U32 R5, RZ, RZ, 0x1 ;  /* 0x00000001ff057424 */ /* 0x000fe200078e00ff */
[----:B--2---:R-:W-:-:S04]  /*0790*/  IADD3 R4, PT, PT, R10, R9, R4 ;  /* 0x000000090a047210 */ /* 0x004fc80007ffe004 */
[----:B---3--:R-:W-:-:S04]  /*07a0*/  IADD3 R4, PT, PT, R14, R4, R13 ;  /* 0x000000040e047210 */ /* 0x008fc80007ffe00d */
[----:B----4-:R-:W-:-:S04]  /*07b0*/  IADD3 R4, PT, PT, R18, R4, R17 ;  /* 0x0000000412047210 */ /* 0x010fc80007ffe011 */
[----:B-----5:R-:W-:-:S04]  /*07c0*/  IADD3 R4, PT, PT, R4, R21, RZ ;  /* 0x0000001504047210 */ /* 0x020fc80007ffe0ff */
[----:B------:R-:W-:-:S13]  /*07d0*/  ISETP.NE.AND P0, PT, R4, 0x3, PT ;  /* 0x000000030400780c */ /* 0x000fda0003f05270 */
[----:B------:R-:W-:Y:S05]  /*07e0*/  @!P0 BRA `(.L_x_1) ;  /* 0x0000000000208947 */ /* 0x000fea0003800000 */
[----:B------:R-:W-:-:S13]  /*07f0*/  ISETP.NE.AND P0, PT, R4, 0x2, PT ;  /* 0x000000020400780c */ /* 0x000fda0003f05270 */
[----:B------:R-:W-:Y:S05]  /*0800*/  @P0 BRA `(.L_x_2) ;  /* 0x0000000000140947 */ /* 0x000fea0003800000 */
[----:B------:R-:W-:-:S06]  /*0810*/  IMAD.WIDE R2, R0, 0x4, R2 ;  /* 0x0000000400027825 */ /* 0x000fcc00078e0202 */
[----:B------:R-:W2:Y:S02]  /*0820*/  LDG.E R2, desc[UR4][R2.64] ;  /* 0x0000000402027981 */ /* 0x000ea4000c1e1900 */
[----:B--2---:R-:W-:-:S04]  /*0830*/  ISETP.NE.AND P0, PT, R2, RZ, PT ;  /* 0x000000ff0200720c */ /* 0x004fc80003f05270 */
[----:B------:R-:W-:Y:S01]  /*0840*/  SEL R5, RZ, 0x1, !P0 ;  /* 0x00000001ff057807 */ /* 0x000fe20004000000 */
[----:B------:R-:W-:Y:S08]  /*0850*/  BRA `(.L_x_1) ;  /* 0x0000000000047947 */ /* 0x000ff00003800000 */
.L_x_2:
[----:B------:R-:W-:-:S07]  /*0860*/  MOV R5, RZ ;  /* 0x000000ff00057202 */ /* 0x000fce0000000f00 */
.L_x_1:
[----:B------:R-:W-:Y:S05]  /*0870*/  BSYNC.RECONVERGENT B0 ;  /* 0x0000000000007941 */ /* 0x000fea0003800200 */
.L_x_0:
[----:B------:R-:W0:Y:S02]  /*0880*/  LDC.64 R2, c[0x0][0x388] ;  /* 0x0000e200ff027b82 */ /* 0x000e240000000a00 */
[----:B0-----:R-:W-:-:S05]  /*0890*/  IMAD.WIDE R2, R0, 0x4, R2 ;  /* 0x0000000400027825 */ /* 0x001fca00078e0202 */
[----:B------:R-:W-:Y:S01]  /*08a0*/  STG.E desc[UR4][R2.64], R5 ;  /* 0x0000000502007986 */ /* 0x000fe2000c101904 */
[----:B------:R-:W-:Y:S05]  /*08b0*/  EXIT ;  /* 0x000000000000794d */ /* 0x000fea0003800000 */
.L_x_3:
[----:B------:R-:W-:-:S00]  /*08c0*/  BRA `(.L_x_3) ;  /* 0xfffffffc00fc7947 */ /* 0x000fc0000383ffff */
[----:B------:R-:W-:-:S00]  /*08d0*/  NOP ;  /* 0x0000000000007918 */ /* 0x000fc00000000000 */
        /* <DEDUP_REMOVED lines=10> */
.L_x_4:


//--------------------- .nv.shared.reserved.0     --------------------------
	.section	.nv.shared.reserved.0,"aw",@nobits
	.weak		__nv_reservedSMEM_offset_0_alias
	.size		__nv_reservedSMEM_offset_0_alias, 0, 64
	.other		__nv_reservedSMEM_offset_0_alias,@"STO_CUDA_RESERVED_SHARED STV_DEFAULT"
__nv_reservedSMEM_offset_0_alias:
	.zero		0
	.zero		64


//--------------------- .nv.constant0._Z11cuda_evolvePjS_iii --------------------------
	.section	.nv.constant0._Z11cuda_evolvePjS_iii,"a",@progbits
	.sectionflags	@""
	.align	4
.nv.constant0._Z11cuda_evolvePjS_iii:
	.zero		924


//--------------------- SYMBOLS --------------------------

	.type		.nv.reservedSmem.offset0,@object
	.size		.nv.reservedSmem.offset0,0x4
